	.headerflags	@"EF_CUDA_TEXMODE_UNIFIED EF_CUDA_64BIT_ADDRESS EF_CUDA_ACCELERATORS EF_CUDA_SM90 EF_CUDA_VIRTUAL_SM(EF_CUDA_SM90)"
	.elftype	@"ET_EXEC"


//--------------------- .nv.info                  --------------------------
	.section	.nv.info,"",@"SHT_CUDA_INFO"
	.align	4


	//----- nvinfo : EIATTR_REGCOUNT
	.align		4
        /*0000*/ 	.byte	0x04, 0x2f
        /*0002*/ 	.short	(.L_1 - .L_0)
	.align		4
.L_0:
        /*0004*/ 	.word	index@(triton_poi_fused_add_sigmoid_16)
        /*0008*/ 	.word	0x0000000c


	//----- nvinfo : EIATTR_MIN_STACK_SIZE
	.align		4
.L_1:
        /*000c*/ 	.byte	0x04, 0x12
        /*000e*/ 	.short	(.L_3 - .L_2)
	.align		4
.L_2:
        /*0010*/ 	.word	index@(triton_poi_fused_add_sigmoid_16)
        /*0014*/ 	.word	0x00000000


	//----- nvinfo : EIATTR_FRAME_SIZE
	.align		4
.L_3:
        /*0018*/ 	.byte	0x04, 0x11
        /*001a*/ 	.short	(.L_5 - .L_4)
	.align		4
.L_4:
        /*001c*/ 	.word	index@(triton_poi_fused_add_sigmoid_16)
        /*0020*/ 	.word	0x00000000


	//----- nvinfo : EIATTR_MIN_STACK_SIZE
	.align		4
.L_5:
        /*0024*/ 	.byte	0x04, 0x12
        /*0026*/ 	.short	(.L_7 - .L_6)
	.align		4
.L_6:
        /*0028*/ 	.word	index@(triton_poi_fused_add_sigmoid_16)
        /*002c*/ 	.word	0x00000000
.L_7:


//--------------------- .nv.info.triton_poi_fused_add_sigmoid_16 --------------------------
	.section	.nv.info.triton_poi_fused_add_sigmoid_16,"",@"SHT_CUDA_INFO"
	.sectionflags	@""
	.align	4


	//----- nvinfo : EIATTR_CUDA_API_VERSION
	.align		4
        /*0000*/ 	.byte	0x04, 0x37
        /*0002*/ 	.short	(.L_9 - .L_8)
.L_8:
        /*0004*/ 	.word	0x0000007c


	//----- nvinfo : EIATTR_KPARAM_INFO
	.align		4
.L_9:
        /*0008*/ 	.byte	0x04, 0x17
        /*000a*/ 	.short	(.L_11 - .L_10)
.L_10:
        /*000c*/ 	.word	0x00000000
        /*0010*/ 	.short	0x0002
        /*0012*/ 	.short	0x0010
        /*0014*/ 	.byte	0x00, 0xf0, 0x11, 0x00


	//----- nvinfo : EIATTR_KPARAM_INFO
	.align		4
.L_11:
        /*0018*/ 	.byte	0x04, 0x17
        /*001a*/ 	.short	(.L_13 - .L_12)
.L_12:
        /*001c*/ 	.word	0x00000000
        /*0020*/ 	.short	0x0001
        /*0022*/ 	.short	0x0008
        /*0024*/ 	.byte	0x00, 0xf4, 0x21, 0x00


	//----- nvinfo : EIATTR_KPARAM_INFO
	.align		4
.L_13:
        /*0028*/ 	.byte	0x04, 0x17
        /*002a*/ 	.short	(.L_15 - .L_14)
.L_14:
        /*002c*/ 	.word	0x00000000
        /*0030*/ 	.short	0x0000
        /*0032*/ 	.short	0x0000
        /*0034*/ 	.byte	0x00, 0xf4, 0x21, 0x00


	//----- nvinfo : EIATTR_SPARSE_MMA_MASK
	.align		4
.L_15:
        /*0038*/ 	.byte	0x03, 0x50
        /*003a*/ 	.short	0x0000


	//----- nvinfo : EIATTR_MAXREG_COUNT
	.align		4
        /*003c*/ 	.byte	0x03, 0x1b
        /*003e*/ 	.short	0x00ff


	//----- nvinfo : EIATTR_EXIT_INSTR_OFFSETS
	.align		4
        /*0040*/ 	.byte	0x04, 0x1c
        /*0042*/ 	.short	(.L_17 - .L_16)


	//   ....[0]....
.L_16:
        /*0044*/ 	.word	0x000001c0


	//   ....[1]....
        /*0048*/ 	.word	0x000001e0


	//----- nvinfo : EIATTR_REQNTID
	.align		4
.L_17:
        /*004c*/ 	.byte	0x04, 0x10
        /*004e*/ 	.short	(.L_19 - .L_18)
.L_18:
        /*0050*/ 	.word	0x00000020
        /*0054*/ 	.word	0x00000001
        /*0058*/ 	.word	0x00000001


	//----- nvinfo : EIATTR_CBANK_PARAM_SIZE
	.align		4
.L_19:
        /*005c*/ 	.byte	0x03, 0x19
        /*005e*/ 	.short	0x0014


	//----- nvinfo : EIATTR_PARAM_CBANK
	.align		4
        /*0060*/ 	.byte	0x04, 0x0a
        /*0062*/ 	.short	(.L_21 - .L_20)
	.align		4
.L_20:
        /*0064*/ 	.word	index@(.nv.constant0.triton_poi_fused_add_sigmoid_16)
        /*0068*/ 	.short	0x0210
        /*006a*/ 	.short	0x0014


	//----- nvinfo : EIATTR_SW_WAR
	.align		4
.L_21:
        /*006c*/ 	.byte	0x04, 0x36
        /*006e*/ 	.short	(.L_23 - .L_22)
.L_22:
        /*0070*/ 	.word	0x00000008
.L_23:


//--------------------- .nv.callgraph             --------------------------
	.section	.nv.callgraph,"",@"SHT_CUDA_CALLGRAPH"
	.align	4
	.sectionentsize	8
	.align		4
        /*0000*/ 	.word	0x00000000
	.align		4
        /*0004*/ 	.word	0xffffffff
	.align		4
        /*0008*/ 	.word	0x00000000
	.align		4
        /*000c*/ 	.word	0xfffffffe
	.align		4
        /*0010*/ 	.word	0x00000000
	.align		4
        /*0014*/ 	.word	0xfffffffd
	.align		4
        /*0018*/ 	.word	0x00000000
	.align		4
        /*001c*/ 	.word	0xfffffffc


//--------------------- .text.triton_poi_fused_add_sigmoid_16 --------------------------
	.section	.text.triton_poi_fused_add_sigmoid_16,"ax",@progbits
	.align	128
        .global         triton_poi_fused_add_sigmoid_16
        .type           triton_poi_fused_add_sigmoid_16,@function
        .size           triton_poi_fused_add_sigmoid_16,(.L_x_1 - triton_poi_fused_add_sigmoid_16)
        .other          triton_poi_fused_add_sigmoid_16,@"STO_CUDA_ENTRY STV_DEFAULT"
triton_poi_fused_add_sigmoid_16:
.text.triton_poi_fused_add_sigmoid_16:
[----:B------:R-:W0:Y:S02]  /*0000*/  LDC R1, c[0x0][0x28] ;  /* 0x00000a00ff017b82 */ /* 0x000e240000000800 */
[----:B------:R-:W1:Y:S01]  /*0010*/  S2R R8, SR_TID.X ;  /* 0x0000000000087919 */ /* 0x000e620000002100 */
[----:B------:R-:W2:Y:S01]  /*0020*/  LDC.64 R2, c[0x0][0x210] ;  /* 0x00008400ff027b82 */ /* 0x000ea20000000a00 */
[----:B------:R-:W-:Y:S01]  /*0030*/  ULDC.64 UR4, c[0x0][0x208] ;  /* 0x0000820000047ab9 */ /* 0x000fe20000000a00 */
[----:B------:R-:W3:Y:S01]  /*0040*/  S2R R7, SR_CTAID.X ;  /* 0x0000000000077919 */ /* 0x000ee20000002500 */
[----:B-1----:R-:W-:-:S04]  /*0050*/  LOP3.LUT R0, R8, 0x7, RZ, 0xc0, !PT ;  /* 0x0000000708007812 */ /* 0x002fc800078ec0ff */
[----:B---3--:R-:W-:Y:S01]  /*0060*/  LEA R7, R7, R0, 0x3 ;  /* 0x0000000007077211 */ /* 0x008fe200078e18ff */
[----:B------:R-:W-:-:S03]  /*0070*/  HFMA2.MMA R0, -RZ, RZ, 0, 0 ;  /* 0x00000000ff007435 */ /* 0x000fc600000001ff */
[C---:B------:R-:W-:Y:S01]  /*0080*/  ISETP.GE.AND P0, PT, R7.reuse, 0x8, PT ;  /* 0x000000080700780c */ /* 0x040fe20003f06270 */
[----:B--2---:R-:W-:-:S12]  /*0090*/  IMAD.WIDE R2, R7, 0x4, R2 ;  /* 0x0000000407027825 */ /* 0x004fd800078e0202 */
[----:B------:R-:W2:Y:S01]  /*00a0*/  @!P0 LDG.E R0, desc[UR4][R2.64] ;  /* 0x0000000402008981 */ /* 0x000ea2000c1e1900 */
[----:B------:R-:W-:Y:S01]  /*00b0*/  MOV R9, 0x3e800000 ;  /* 0x3e80000000097802 */ /* 0x000fe20000000f00 */
[----:B--2---:R-:W-:-:S04]  /*00c0*/  FADD R0, RZ, -R0 ;  /* 0x80000000ff007221 */ /* 0x004fc80000000000 */
[----:B------:R-:W-:-:S05]  /*00d0*/  FMUL R0, R0, 1.4426950216293334961 ;  /* 0x3fb8aa3b00007820 */ /* 0x000fca0000400000 */
[----:B------:R-:W-:-:S13]  /*00e0*/  FSETP.GEU.AND P0, PT, R0, -126, PT ;  /* 0xc2fc00000000780b */ /* 0x000fda0003f0e000 */
[----:B------:R-:W-:-:S04]  /*00f0*/  @!P0 FMUL R0, R0, 0.5 ;  /* 0x3f00000000008820 */ /* 0x000fc80000400000 */
[----:B------:R-:W1:Y:S02]  /*0100*/  MUFU.EX2 R4, R0 ;  /* 0x0000000000047308 */ /* 0x000e640000000800 */
[----:B-1----:R-:W-:Y:S01]  /*0110*/  @!P0 FMUL R4, R4, R4 ;  /* 0x0000000404048220 */ /* 0x002fe20000400000 */
[----:B------:R-:W-:-:S03]  /*0120*/  LOP3.LUT P0, RZ, R8, 0x18, RZ, 0xc0, !PT ;  /* 0x0000001808ff7812 */ /* 0x000fc6000780c0ff */
[----:B------:R-:W-:Y:S01]  /*0130*/  FADD R6, R4, 1 ;  /* 0x3f80000004067421 */ /* 0x000fe20000000000 */
[----:B------:R-:W-:Y:S01]  /*0140*/  ISETP.LT.AND P0, PT, R7, 0x8, !P0 ;  /* 0x000000080700780c */ /* 0x000fe20004701270 */
[----:B------:R-:W1:Y:S03]  /*0150*/  LDC.64 R4, c[0x0][0x218] ;  /* 0x00008600ff047b82 */ /* 0x000e660000000a00 */
[----:B------:R-:W-:-:S04]  /*0160*/  FSETP.GT.AND P1, PT, R6, 8.50705917302346158658e+37, PT ;  /* 0x7e8000000600780b */ /* 0x000fc80003f24000 */
[----:B------:R-:W-:-:S09]  /*0170*/  FSEL R9, R9, 1, P1 ;  /* 0x3f80000009097808 */ /* 0x000fd20000800000 */
[----:B------:R-:W-:-:S06]  /*0180*/  @P1 FMUL R6, R6, 0.25 ;  /* 0x3e80000006061820 */ /* 0x000fcc0000400000 */
[----:B------:R-:W2:Y:S01]  /*0190*/  MUFU.RCP R6, R6 ;  /* 0x0000000600067308 */ /* 0x000ea20000001000 */
[----:B-1----:R-:W-:-:S04]  /*01a0*/  IMAD.WIDE R2, R7, 0x4, R4 ;  /* 0x0000000407027825 */ /* 0x002fc800078e0204 */
[----:B--2---:R-:W-:Y:S01]  /*01b0*/  FFMA R9, R6, R9, 0.5 ;  /* 0x3f00000006097423 */ /* 0x004fe20000000009 */
[----:B------:R-:W-:Y:S06]  /*01c0*/  @!P0 EXIT ;  /* 0x000000000000894d */ /* 0x000fec0003800000 */
[----:B------:R-:W-:Y:S01]  /*01d0*/  STG.E desc[UR4][R2.64], R9 ;  /* 0x0000000902007986 */ /* 0x000fe2000c101904 */
[----:B------:R-:W-:Y:S05]  /*01e0*/  EXIT ;  /* 0x000000000000794d */ /* 0x000fea0003800000 */
.L_x_0:
[----:B------:R-:W-:-:S00]  /*01f0*/  BRA `(.L_x_0) ;  /* 0xfffffffc00fc7947 */ /* 0x000fc0000383ffff */
[----:B------:R-:W-:-:S00]  /*0200*/  NOP ;  /* 0x0000000000007918 */ /* 0x000fc00000000000 */
[----:B------:R-:W-:-:S00]  /*0210*/  NOP ;  /* 0x0000000000007918 */ /* 0x000fc00000000000 */
[----:B------:R-:W-:-:S00]  /*0220*/  NOP ;  /* 0x0000000000007918 */ /* 0x000fc00000000000 */
[----:B------:R-:W-:-:S00]  /*0230*/  NOP ;  /* 0x0000000000007918 */ /* 0x000fc00000000000 */
[----:B------:R-:W-:-:S00]  /*0240*/  NOP ;  /* 0x0000000000007918 */ /* 0x000fc00000000000 */
[----:B------:R-:W-:-:S00]  /*0250*/  NOP ;  /* 0x0000000000007918 */ /* 0x000fc00000000000 */
[----:B------:R-:W-:-:S00]  /*0260*/  NOP ;  /* 0x0000000000007918 */ /* 0x000fc00000000000 */
[----:B------:R-:W-:-:S00]  /*0270*/  NOP ;  /* 0x0000000000007918 */ /* 0x000fc00000000000 */
.L_x_1:


//--------------------- .nv.constant0.triton_poi_fused_add_sigmoid_16 --------------------------
	.section	.nv.constant0.triton_poi_fused_add_sigmoid_16,"a",@progbits
	.sectionflags	@""
	.align	4
.nv.constant0.triton_poi_fused_add_sigmoid_16:
	.zero		548
